	.headerflags	@"EF_CUDA_TEXMODE_UNIFIED EF_CUDA_64BIT_ADDRESS EF_CUDA_ACCELERATORS EF_CUDA_SM90 EF_CUDA_VIRTUAL_SM(EF_CUDA_SM90)"
	.elftype	@"ET_EXEC"


//--------------------- .nv.info                  --------------------------
	.section	.nv.info,"",@"SHT_CUDA_INFO"
	.align	4


	//----- nvinfo : EIATTR_REGCOUNT
	.align		4
        /*0000*/ 	.byte	0x04, 0x2f
        /*0002*/ 	.short	(.L_1 - .L_0)
	.align		4
.L_0:
        /*0004*/ 	.word	index@(triton_poi_fused_convolution_hardtanh_backward_21)
        /*0008*/ 	.word	0x0000000e


	//----- nvinfo : EIATTR_MIN_STACK_SIZE
	.align		4
.L_1:
        /*000c*/ 	.byte	0x04, 0x12
        /*000e*/ 	.short	(.L_3 - .L_2)
	.align		4
.L_2:
        /*0010*/ 	.word	index@(triton_poi_fused_convolution_hardtanh_backward_21)
        /*0014*/ 	.word	0x00000000


	//----- nvinfo : EIATTR_FRAME_SIZE
	.align		4
.L_3:
        /*0018*/ 	.byte	0x04, 0x11
        /*001a*/ 	.short	(.L_5 - .L_4)
	.align		4
.L_4:
        /*001c*/ 	.word	index@(triton_poi_fused_convolution_hardtanh_backward_21)
        /*0020*/ 	.word	0x00000000


	//----- nvinfo : EIATTR_MIN_STACK_SIZE
	.align		4
.L_5:
        /*0024*/ 	.byte	0x04, 0x12
        /*0026*/ 	.short	(.L_7 - .L_6)
	.align		4
.L_6:
        /*0028*/ 	.word	index@(triton_poi_fused_convolution_hardtanh_backward_21)
        /*002c*/ 	.word	0x00000000
.L_7:


//--------------------- .nv.info.triton_poi_fused_convolution_hardtanh_backward_21 --------------------------
	.section	.nv.info.triton_poi_fused_convolution_hardtanh_backward_21,"",@"SHT_CUDA_INFO"
	.sectionflags	@""
	.align	4


	//----- nvinfo : EIATTR_CUDA_API_VERSION
	.align		4
        /*0000*/ 	.byte	0x04, 0x37
        /*0002*/ 	.short	(.L_9 - .L_8)
.L_8:
        /*0004*/ 	.word	0x0000007c


	//----- nvinfo : EIATTR_KPARAM_INFO
	.align		4
.L_9:
        /*0008*/ 	.byte	0x04, 0x17
        /*000a*/ 	.short	(.L_11 - .L_10)
.L_10:
        /*000c*/ 	.word	0x00000000
        /*0010*/ 	.short	0x0003
        /*0012*/ 	.short	0x0018
        /*0014*/ 	.byte	0x00, 0xf0, 0x11, 0x00


	//----- nvinfo : EIATTR_KPARAM_INFO
	.align		4
.L_11:
        /*0018*/ 	.byte	0x04, 0x17
        /*001a*/ 	.short	(.L_13 - .L_12)
.L_12:
        /*001c*/ 	.word	0x00000000
        /*0020*/ 	.short	0x0002
        /*0022*/ 	.short	0x0010
        /*0024*/ 	.byte	0x00, 0xf4, 0x21, 0x00


	//----- nvinfo : EIATTR_KPARAM_INFO
	.align		4
.L_13:
        /*0028*/ 	.byte	0x04, 0x17
        /*002a*/ 	.short	(.L_15 - .L_14)
.L_14:
        /*002c*/ 	.word	0x00000000
        /*0030*/ 	.short	0x0001
        /*0032*/ 	.short	0x0008
        /*0034*/ 	.byte	0x00, 0xf4, 0x21, 0x00


	//----- nvinfo : EIATTR_KPARAM_INFO
	.align		4
.L_15:
        /*0038*/ 	.byte	0x04, 0x17
        /*003a*/ 	.short	(.L_17 - .L_16)
.L_16:
        /*003c*/ 	.word	0x00000000
        /*0040*/ 	.short	0x0000
        /*0042*/ 	.short	0x0000
        /*0044*/ 	.byte	0x00, 0xf4, 0x21, 0x00


	//----- nvinfo : EIATTR_SPARSE_MMA_MASK
	.align		4
.L_17:
        /*0048*/ 	.byte	0x03, 0x50
        /*004a*/ 	.short	0x0000


	//----- nvinfo : EIATTR_MAXREG_COUNT
	.align		4
        /*004c*/ 	.byte	0x03, 0x1b
        /*004e*/ 	.short	0x00ff


	//----- nvinfo : EIATTR_EXIT_INSTR_OFFSETS
	.align		4
        /*0050*/ 	.byte	0x04, 0x1c
        /*0052*/ 	.short	(.L_19 - .L_18)


	//   ....[0]....
.L_18:
        /*0054*/ 	.word	0x00000200


	//   ....[1]....
        /*0058*/ 	.word	0x00000220


	//----- nvinfo : EIATTR_REQNTID
	.align		4
.L_19:
        /*005c*/ 	.byte	0x04, 0x10
        /*005e*/ 	.short	(.L_21 - .L_20)
.L_20:
        /*0060*/ 	.word	0x00000100
        /*0064*/ 	.word	0x00000001
        /*0068*/ 	.word	0x00000001


	//----- nvinfo : EIATTR_CBANK_PARAM_SIZE
	.align		4
.L_21:
        /*006c*/ 	.byte	0x03, 0x19
        /*006e*/ 	.short	0x001c


	//----- nvinfo : EIATTR_PARAM_CBANK
	.align		4
        /*0070*/ 	.byte	0x04, 0x0a
        /*0072*/ 	.short	(.L_23 - .L_22)
	.align		4
.L_22:
        /*0074*/ 	.word	index@(.nv.constant0.triton_poi_fused_convolution_hardtanh_backward_21)
        /*0078*/ 	.short	0x0210
        /*007a*/ 	.short	0x001c


	//----- nvinfo : EIATTR_SW_WAR
	.align		4
.L_23:
        /*007c*/ 	.byte	0x04, 0x36
        /*007e*/ 	.short	(.L_25 - .L_24)
.L_24:
        /*0080*/ 	.word	0x00000008
.L_25:


//--------------------- .nv.callgraph             --------------------------
	.section	.nv.callgraph,"",@"SHT_CUDA_CALLGRAPH"
	.align	4
	.sectionentsize	8
	.align		4
        /*0000*/ 	.word	0x00000000
	.align		4
        /*0004*/ 	.word	0xffffffff
	.align		4
        /*0008*/ 	.word	0x00000000
	.align		4
        /*000c*/ 	.word	0xfffffffe
	.align		4
        /*0010*/ 	.word	0x00000000
	.align		4
        /*0014*/ 	.word	0xfffffffd
	.align		4
        /*0018*/ 	.word	0x00000000
	.align		4
        /*001c*/ 	.word	0xfffffffc


//--------------------- .text.triton_poi_fused_convolution_hardtanh_backward_21 --------------------------
	.section	.text.triton_poi_fused_convolution_hardtanh_backward_21,"ax",@progbits
	.align	128
        .global         triton_poi_fused_convolution_hardtanh_backward_21
        .type           triton_poi_fused_convolution_hardtanh_backward_21,@function
        .size           triton_poi_fused_convolution_hardtanh_backward_21,(.L_x_1 - triton_poi_fused_convolution_hardtanh_backward_21)
        .other          triton_poi_fused_convolution_hardtanh_backward_21,@"STO_CUDA_ENTRY STV_DEFAULT"
triton_poi_fused_convolution_hardtanh_backward_21:
.text.triton_poi_fused_convolution_hardtanh_backward_21:
[----:B------:R-:W0:Y:S02]  /*0000*/  LDC R1, c[0x0][0x28] ;  /* 0x00000a00ff017b82 */ /* 0x000e240000000800 */
[----:B------:R-:W1:Y:S01]  /*0010*/  S2R R0, SR_TID.X ;  /* 0x0000000000007919 */ /* 0x000e620000002100 */
[----:B------:R-:W2:Y:S01]  /*0020*/  LDC.64 R4, c[0x0][0x218] ;  /* 0x00008600ff047b82 */ /* 0x000ea20000000a00 */
[----:B------:R-:W-:Y:S01]  /*0030*/  CS2R R10, SRZ ;  /* 0x00000000000a7805 */ /* 0x000fe2000001ff00 */
[----:B------:R-:W-:Y:S01]  /*0040*/  ULDC.64 UR4, c[0x0][0x208] ;  /* 0x0000820000047ab9 */ /* 0x000fe20000000a00 */
[----:B------:R-:W3:Y:S01]  /*0050*/  S2R R7, SR_CTAID.X ;  /* 0x0000000000077919 */ /* 0x000ee20000002500 */
[----:B------:R-:W-:-:S04]  /*0060*/  ULDC.64 UR6, c[0x0][0x220] ;  /* 0x0000880000067ab9 */ /* 0x000fc80000000a00 */
[----:B------:R-:W4:Y:S01]  /*0070*/  LDC.64 R2, c[0x0][0x210] ;  /* 0x00008400ff027b82 */ /* 0x000f220000000a00 */
[----:B-1----:R-:W-:-:S05]  /*0080*/  IMAD.SHL.U32 R0, R0, 0x2, RZ ;  /* 0x0000000200007824 */ /* 0x002fca00078e00ff */
[----:B------:R-:W-:-:S05]  /*0090*/  LOP3.LUT R0, R0, 0x1fe, RZ, 0xc0, !PT ;  /* 0x000001fe00007812 */ /* 0x000fca00078ec0ff */
[----:B---3--:R-:W-:-:S04]  /*00a0*/  IMAD R7, R7, 0x200, R0 ;  /* 0x0000020007077824 */ /* 0x008fc800078e0200 */
[C---:B------:R-:W-:Y:S01]  /*00b0*/  IMAD.HI R0, R7.reuse, 0x2aaaaaab, RZ ;  /* 0x2aaaaaab07007827 */ /* 0x040fe200078e02ff */
[----:B------:R-:W-:-:S03]  /*00c0*/  ISETP.GE.AND P2, PT, R7, 0xb4300, PT ;  /* 0x000b43000700780c */ /* 0x000fc60003f46270 */
[----:B----4-:R-:W-:Y:S01]  /*00d0*/  IMAD.WIDE R2, R7, 0x4, R2 ;  /* 0x0000000407027825 */ /* 0x010fe200078e0202 */
[----:B------:R-:W-:-:S04]  /*00e0*/  SHF.R.U32.HI R9, RZ, 0x1f, R0 ;  /* 0x0000001fff097819 */ /* 0x000fc80000011600 */
[----:B------:R-:W-:-:S05]  /*00f0*/  LEA.HI R0, R0, R9, RZ, 0x1b ;  /* 0x0000000900007211 */ /* 0x000fca00078fd8ff */
[----:B------:R-:W-:-:S04]  /*0100*/  IMAD R9, R0, -0xc0, R7 ;  /* 0xffffff4000097824 */ /* 0x000fc800078e0207 */
[----:B--2---:R-:W-:Y:S01]  /*0110*/  IMAD.WIDE R4, R9, 0x4, R4 ;  /* 0x0000000409047825 */ /* 0x004fe200078e0204 */
[----:B------:R-:W-:-:S04]  /*0120*/  CS2R R8, SRZ ;  /* 0x0000000000087805 */ /* 0x000fc8000001ff00 */
[----:B------:R-:W2:Y:S04]  /*0130*/  @!P2 LDG.E.EL.64 R10, desc[UR4][R4.64] ;  /* 0x00000004040aa981 */ /* 0x000ea8000c2e1b00 */
[----:B------:R-:W2:Y:S01]  /*0140*/  @!P2 LDG.E.64 R8, desc[UR4][R2.64] ;  /* 0x000000040208a981 */ /* 0x000ea2000c1e1b00 */
[----:B------:R-:W-:-:S04]  /*0150*/  IADD3 R6, P3, R7, UR6, RZ ;  /* 0x0000000607067c10 */ /* 0x000fc8000ff7e0ff */
[----:B------:R-:W-:Y:S01]  /*0160*/  LEA.HI.X.SX32 R7, R7, UR7, 0x1, P3 ;  /* 0x0000000707077c11 */ /* 0x000fe200098f0eff */
[----:B--2---:R-:W-:Y:S01]  /*0170*/  FADD R8, R10, R8 ;  /* 0x000000080a087221 */ /* 0x004fe20000000000 */
[----:B------:R-:W-:-:S04]  /*0180*/  FADD R9, R11, R9 ;  /* 0x000000090b097221 */ /* 0x000fc80000000000 */
[C---:B------:R-:W-:Y:S02]  /*0190*/  FSETP.GE.AND P0, PT, R8.reuse, 6, PT ;  /* 0x40c000000800780b */ /* 0x040fe40003f06000 */
[C---:B------:R-:W-:Y:S02]  /*01a0*/  FSETP.GE.AND P1, PT, R9.reuse, 6, PT ;  /* 0x40c000000900780b */ /* 0x040fe40003f26000 */
[----:B------:R-:W-:Y:S02]  /*01b0*/  FSETP.LE.OR P0, PT, R8, RZ, P0 ;  /* 0x000000ff0800720b */ /* 0x000fe40000703400 */
[----:B------:R-:W-:Y:S02]  /*01c0*/  FSETP.LE.OR P1, PT, R9, RZ, P1 ;  /* 0x000000ff0900720b */ /* 0x000fe40000f23400 */
[----:B------:R-:W-:Y:S02]  /*01d0*/  SEL R0, RZ, 0x1, !P0 ;  /* 0x00000001ff007807 */ /* 0x000fe40004000000 */
[----:B------:R-:W-:-:S05]  /*01e0*/  SEL R3, RZ, 0x100, !P1 ;  /* 0x00000100ff037807 */ /* 0x000fca0004800000 */
[----:B------:R-:W-:Y:S01]  /*01f0*/  IMAD.IADD R3, R0, 0x1, R3 ;  /* 0x0000000100037824 */ /* 0x000fe200078e0203 */
[----:B------:R-:W-:Y:S06]  /*0200*/  @P2 EXIT ;  /* 0x000000000000294d */ /* 0x000fec0003800000 */
[----:B------:R-:W-:Y:S01]  /*0210*/  STG.E.U16 desc[UR4][R6.64], R3 ;  /* 0x0000000306007986 */ /* 0x000fe2000c101504 */
[----:B------:R-:W-:Y:S05]  /*0220*/  EXIT ;  /* 0x000000000000794d */ /* 0x000fea0003800000 */
.L_x_0:
[----:B------:R-:W-:-:S00]  /*0230*/  BRA `(.L_x_0) ;  /* 0xfffffffc00fc7947 */ /* 0x000fc0000383ffff */
[----:B------:R-:W-:-:S00]  /*0240*/  NOP ;  /* 0x0000000000007918 */ /* 0x000fc00000000000 */
        /* <DEDUP_REMOVED lines=11> */
.L_x_1:


//--------------------- .nv.constant0.triton_poi_fused_convolution_hardtanh_backward_21 --------------------------
	.section	.nv.constant0.triton_poi_fused_convolution_hardtanh_backward_21,"a",@progbits
	.sectionflags	@""
	.align	4
.nv.constant0.triton_poi_fused_convolution_hardtanh_backward_21:
	.zero		556
